//
// Generated by NVIDIA NVVM Compiler
//
// Compiler Build ID: CL-36424714
// Cuda compilation tools, release 13.0, V13.0.88
// Based on NVVM 20.0.0
//

.version 9.0
.target sm_100
.address_size 64

	// .globl	_Z11CudaComputeP8SubBlockPfS1_
.extern .func  (.param .b32 func_retval0) vprintf
(
	.param .b64 vprintf_param_0,
	.param .b64 vprintf_param_1
)
;
.global .align 1 .b8 $str[5] = {72, 105, 33, 10};

.visible .entry _Z11CudaComputeP8SubBlockPfS1_(
	.param .u64 .ptr .align 1 _Z11CudaComputeP8SubBlockPfS1__param_0,
	.param .u64 .ptr .align 1 _Z11CudaComputeP8SubBlockPfS1__param_1,
	.param .u64 .ptr .align 1 _Z11CudaComputeP8SubBlockPfS1__param_2
)
{
	.reg .b32 	%r<3>;
	.reg .b64 	%rd<3>;

	mov.u64 	%rd1, $str;
	cvta.global.u64 	%rd2, %rd1;
	{ // callseq 0, 0
	.param .b64 param0;
	st.param.b64 	[param0], %rd2;
	.param .b64 param1;
	st.param.b64 	[param1], 0;
	.param .b32 retval0;
	call.uni (retval0), 
	vprintf, 
	(
	param0, 
	param1
	);
	ld.param.b32 	%r1, [retval0];
	} // callseq 0
	ret;

}


// ===== COMPILED SASS (sm_100) =====

	.target	sm_100

	.elftype	@"ET_EXEC"


//--------------------- .note.nv.tkinfo           --------------------------
	.section	.note.nv.tkinfo,"",@"SHT_NOTE"
	.sectionflags	@"SHF_NOTE_NV_TKINFO"
	.tkinfo
        /*0018*/ 	.word	0x00000002
        /*0030*/ 	.string	""
        /*0030*/ 	.string	"ptxas"
        /*0030*/ 	.string	"Cuda compilation tools, release 13.0, V13.0.88"
        /*0030*/ 	.string	"Build cuda_13.0.r13.0/compiler.36424714_0"
        /*0030*/ 	.string	"-arch sm_100 -m 64 "



//--------------------- .note.nv.cuinfo           --------------------------
	.section	.note.nv.cuinfo,"",@"SHT_NOTE"
	.sectionflags	@"SHF_NOTE_NV_CUINFO"
        /*0018*/ 	.short	0x0002
        /*001a*/ 	.short	0x0064
        /*001c*/ 	.short	0x0082
	.zero		2


//--------------------- .nv.info                  --------------------------
	.section	.nv.info,"",@"SHT_CUDA_INFO"
	.align	4


	//----- nvinfo : EIATTR_REGCOUNT
	.align		4
        /*0000*/ 	.byte	0x04, 0x2f
        /*0002*/ 	.short	(.L_2 - .L_1)
	.align		4
.L_1:
        /*0004*/ 	.word	index@(_Z11CudaComputeP8SubBlockPfS1_)
        /*0008*/ 	.word	0x00000018


	//----- nvinfo : EIATTR_FRAME_SIZE
	.align		4
.L_2:
        /*000c*/ 	.byte	0x04, 0x11
        /*000e*/ 	.short	(.L_4 - .L_3)
	.align		4
.L_3:
        /*0010*/ 	.word	index@(_Z11CudaComputeP8SubBlockPfS1_)
        /*0014*/ 	.word	0x00000000


	//----- nvinfo : EIATTR_MIN_STACK_SIZE
	.align		4
.L_4:
        /*0018*/ 	.byte	0x04, 0x12
        /*001a*/ 	.short	(.L_6 - .L_5)
	.align		4
.L_5:
        /*001c*/ 	.word	index@(_Z11CudaComputeP8SubBlockPfS1_)
        /*0020*/ 	.word	0x00000000
.L_6:


//--------------------- .nv.compat                --------------------------
	.section	.nv.compat,"",@"SHT_CUDA_COMPAT_INFO"
	.align	4
        /*0000*/ 	.byte	0x02, 0x09, 0x00, 0x00, 0x02, 0x02, 0x01, 0x00, 0x02, 0x05, 0x05, 0x00, 0x03, 0x07, 0x01, 0x01
        /*0010*/ 	.byte	0x02, 0x03, 0x00, 0x00, 0x02, 0x06, 0x01, 0x00, 0x04, 0x0b, 0x08, 0x00, 0x09, 0x00, 0x00, 0x00
        /*0020*/ 	.byte	0x00, 0x00, 0x00, 0x00


//--------------------- .nv.info._Z11CudaComputeP8SubBlockPfS1_ --------------------------
	.section	.nv.info._Z11CudaComputeP8SubBlockPfS1_,"",@"SHT_CUDA_INFO"
	.sectionflags	@""
	.align	4


	//----- nvinfo : EIATTR_CUDA_API_VERSION
	.align		4
        /*0000*/ 	.byte	0x04, 0x37
        /*0002*/ 	.short	(.L_8 - .L_7)
.L_7:
        /*0004*/ 	.word	0x00000082


	//----- nvinfo : EIATTR_KPARAM_INFO
	.align		4
.L_8:
        /*0008*/ 	.byte	0x04, 0x17
        /*000a*/ 	.short	(.L_10 - .L_9)
.L_9:
        /*000c*/ 	.word	0x00000000
        /*0010*/ 	.short	0x0002
        /*0012*/ 	.short	0x0010
        /*0014*/ 	.byte	0x00, 0xf5, 0x21, 0x00


	//----- nvinfo : EIATTR_KPARAM_INFO
	.align		4
.L_10:
        /*0018*/ 	.byte	0x04, 0x17
        /*001a*/ 	.short	(.L_12 - .L_11)
.L_11:
        /*001c*/ 	.word	0x00000000
        /*0020*/ 	.short	0x0001
        /*0022*/ 	.short	0x0008
        /*0024*/ 	.byte	0x00, 0xf5, 0x21, 0x00


	//----- nvinfo : EIATTR_KPARAM_INFO
	.align		4
.L_12:
        /*0028*/ 	.byte	0x04, 0x17
        /*002a*/ 	.short	(.L_14 - .L_13)
.L_13:
        /*002c*/ 	.word	0x00000000
        /*0030*/ 	.short	0x0000
        /*0032*/ 	.short	0x0000
        /*0034*/ 	.byte	0x00, 0xf5, 0x21, 0x00


	//----- nvinfo : EIATTR_SPARSE_MMA_MASK
	.align		4
.L_14:
        /*0038*/ 	.byte	0x03, 0x50
        /*003a*/ 	.short	0x0000


	//----- nvinfo : EIATTR_MAXREG_COUNT
	.align		4
        /*003c*/ 	.byte	0x03, 0x1b
        /*003e*/ 	.short	0x00ff


	//----- nvinfo : EIATTR_EXTERNS
	.align		4
        /*0040*/ 	.byte	0x04, 0x0f
        /*0042*/ 	.short	(.L_16 - .L_15)


	//   ....[0]....
	.align		4
.L_15:
        /*0044*/ 	.word	index@(vprintf)


	//----- nvinfo : EIATTR_MERCURY_ISA_VERSION
	.align		4
.L_16:
        /*0048*/ 	.byte	0x03, 0x5f
        /*004a*/ 	.short	0x0101


	//----- nvinfo : EIATTR_VRC_CTA_INIT_COUNT
	.align		4
        /*004c*/ 	.byte	0x02, 0x4a
	.zero		1
	.zero		1


	//----- nvinfo : EIATTR_SYSCALL_OFFSETS
	.align		4
        /*0050*/ 	.byte	0x04, 0x46
        /*0052*/ 	.short	(.L_18 - .L_17)


	//   ....[0]....
.L_17:
        /*0054*/ 	.word	0x00000080


	//----- nvinfo : EIATTR_EXIT_INSTR_OFFSETS
	.align		4
.L_18:
        /*0058*/ 	.byte	0x04, 0x1c
        /*005a*/ 	.short	(.L_20 - .L_19)


	//   ....[0]....
.L_19:
        /*005c*/ 	.word	0x00000090


	//----- nvinfo : EIATTR_CBANK_PARAM_SIZE
	.align		4
.L_20:
        /*0060*/ 	.byte	0x03, 0x19
        /*0062*/ 	.short	0x0018


	//----- nvinfo : EIATTR_PARAM_CBANK
	.align		4
        /*0064*/ 	.byte	0x04, 0x0a
        /*0066*/ 	.short	(.L_22 - .L_21)
	.align		4
.L_21:
        /*0068*/ 	.word	index@(.nv.constant0._Z11CudaComputeP8SubBlockPfS1_)
        /*006c*/ 	.short	0x0380
        /*006e*/ 	.short	0x0018


	//----- nvinfo : EIATTR_SW_WAR
	.align		4
.L_22:
        /*0070*/ 	.byte	0x04, 0x36
        /*0072*/ 	.short	(.L_24 - .L_23)
.L_23:
        /*0074*/ 	.word	0x00000008
.L_24:


//--------------------- .nv.callgraph             --------------------------
	.section	.nv.callgraph,"",@"SHT_CUDA_CALLGRAPH"
	.align	4
	.sectionentsize	8
	.align		4
        /*0000*/ 	.word	0x00000000
	.align		4
        /*0004*/ 	.word	0xffffffff
	.align		4
        /*0008*/ 	.word	index@(_Z11CudaComputeP8SubBlockPfS1_)
	.align		4
        /*000c*/ 	.word	index@(vprintf)
	.align		4
        /*0010*/ 	.word	0x00000000
	.align		4
        /*0014*/ 	.word	0xfffffffe
	.align		4
        /*0018*/ 	.word	0x00000000
	.align		4
        /*001c*/ 	.word	0xfffffffd
	.align		4
        /*0020*/ 	.word	0x00000000
	.align		4
        /*0024*/ 	.word	0xfffffffc


//--------------------- .nv.constant4             --------------------------
	.section	.nv.constant4,"a",@progbits
	.align	8
	.align		8
.nv.constant4:
        /*0000*/ 	.dword	vprintf
	.align		8
        /*0008*/ 	.dword	$str


//--------------------- .text._Z11CudaComputeP8SubBlockPfS1_ --------------------------
	.section	.text._Z11CudaComputeP8SubBlockPfS1_,"ax",@progbits
	.align	128
        .global         _Z11CudaComputeP8SubBlockPfS1_
        .type           _Z11CudaComputeP8SubBlockPfS1_,@function
        .size           _Z11CudaComputeP8SubBlockPfS1_,(.L_x_2 - _Z11CudaComputeP8SubBlockPfS1_)
        .other          _Z11CudaComputeP8SubBlockPfS1_,@"STO_CUDA_ENTRY STV_DEFAULT"
_Z11CudaComputeP8SubBlockPfS1_:
.text._Z11CudaComputeP8SubBlockPfS1_:
[----:B------:R-:W0:Y:S01]  /*0000*/  LDC R1, c[0x0][0x37c] ;  /* 0x0000df00ff017b82 */ /* 0x000e220000000800 */
[----:B------:R-:W-:Y:S01]  /*0010*/  MOV R0, 0x0 ;  /* 0x0000000000007802 */ /* 0x000fe20000000f00 */
[----:B------:R-:W1:Y:S01]  /*0020*/  LDCU.64 UR4, c[0x4][0x8] ;  /* 0x01000100ff0477ac */ /* 0x000e620008000a00 */
[----:B------:R-:W-:-:S05]  /*0030*/  CS2R R6, SRZ ;  /* 0x0000000000067805 */ /* 0x000fca000001ff00 */
[----:B------:R2:W3:Y:S01]  /*0040*/  LDC.64 R2, c[0x4][R0] ;  /* 0x0100000000027b82 */ /* 0x0004e20000000a00 */
[----:B-1----:R-:W-:Y:S02]  /*0050*/  IMAD.U32 R4, RZ, RZ, UR4 ;  /* 0x00000004ff047e24 */ /* 0x002fe4000f8e00ff */
[----:B--2---:R-:W-:-:S07]  /*0060*/  IMAD.U32 R5, RZ, RZ, UR5 ;  /* 0x00000005ff057e24 */ /* 0x004fce000f8e00ff */
[----:B------:R-:W-:-:S07]  /*0070*/  LEPC R20, `(.L_x_0) ;  /* 0x000000001014794e */ /* 0x000fce0000000000 */
[----:B0--3--:R-:W-:Y:S05]  /*0080*/  CALL.ABS.NOINC R2 ;  /* 0x0000000002007343 */ /* 0x009fea0003c00000 */
.L_x_0:
[----:B------:R-:W-:Y:S05]  /*0090*/  EXIT ;  /* 0x000000000000794d */ /* 0x000fea0003800000 */
.L_x_1:
[----:B------:R-:W-:-:S00]  /*00a0*/  BRA `(.L_x_1) ;  /* 0xfffffffc00fc7947 */ /* 0x000fc0000383ffff */
[----:B------:R-:W-:-:S00]  /*00b0*/  NOP ;  /* 0x0000000000007918 */ /* 0x000fc00000000000 */
        /* <DEDUP_REMOVED lines=12> */
.L_x_2:


//--------------------- .nv.global.init           --------------------------
	.section	.nv.global.init,"aw",@progbits
.nv.global.init:
	.type		$str,@object
	.size		$str,(.L_0 - $str)
$str:
        /*0000*/ 	.byte	0x48, 0x69, 0x21, 0x0a, 0x00
.L_0:


//--------------------- .nv.shared.reserved.0     --------------------------
	.section	.nv.shared.reserved.0,"aw",@nobits
	.weak		__nv_reservedSMEM_offset_0_alias
	.size		__nv_reservedSMEM_offset_0_alias, 0, 64
	.other		__nv_reservedSMEM_offset_0_alias,@"STO_CUDA_RESERVED_SHARED STV_DEFAULT"
__nv_reservedSMEM_offset_0_alias:
	.zero		0
	.zero		64


//--------------------- .nv.constant0._Z11CudaComputeP8SubBlockPfS1_ --------------------------
	.section	.nv.constant0._Z11CudaComputeP8SubBlockPfS1_,"a",@progbits
	.sectionflags	@""
	.align	4
.nv.constant0._Z11CudaComputeP8SubBlockPfS1_:
	.zero		920


//--------------------- SYMBOLS --------------------------

	.type		.nv.reservedSmem.offset0,@object
	.size		.nv.reservedSmem.offset0,0x4
	.type		vprintf,@function
